//
// Generated by NVIDIA NVVM Compiler
//
// Compiler Build ID: CL-36424714
// Cuda compilation tools, release 13.0, V13.0.88
// Based on NVVM 20.0.0
//

.version 9.0
.target sm_100
.address_size 64

	// .globl	_Z9crossoverPdS_S_

.visible .entry _Z9crossoverPdS_S_(
	.param .u64 .ptr .align 1 _Z9crossoverPdS_S__param_0,
	.param .u64 .ptr .align 1 _Z9crossoverPdS_S__param_1,
	.param .u64 .ptr .align 1 _Z9crossoverPdS_S__param_2
)
{
	.reg .pred 	%p<2>;
	.reg .b32 	%r<5>;
	.reg .b64 	%rd<10>;
	.reg .b64 	%fd<10>;

	ld.param.u64 	%rd1, [_Z9crossoverPdS_S__param_0];
	ld.param.u64 	%rd2, [_Z9crossoverPdS_S__param_1];
	ld.param.u64 	%rd3, [_Z9crossoverPdS_S__param_2];
	cvta.to.global.u64 	%rd4, %rd3;
	mov.u32 	%r2, %ntid.x;
	mov.u32 	%r3, %ctaid.x;
	mov.u32 	%r4, %tid.x;
	mad.lo.s32 	%r1, %r2, %r3, %r4;
	cvt.rn.f64.s32 	%fd1, %r1;
	ld.global.f64 	%fd2, [%rd4];
	setp.geu.f64 	%p1, %fd2, %fd1;
	@%p1 bra 	$L__BB0_2;
	cvta.to.global.u64 	%rd5, %rd1;
	cvta.to.global.u64 	%rd6, %rd2;
	mul.wide.s32 	%rd7, %r1, 8;
	add.s64 	%rd8, %rd5, %rd7;
	ld.global.f64 	%fd3, [%rd8];
	add.s64 	%rd9, %rd6, %rd7;
	ld.global.f64 	%fd4, [%rd9];
	add.f64 	%fd5, %fd3, %fd4;
	st.global.f64 	[%rd8], %fd5;
	ld.global.f64 	%fd6, [%rd9];
	sub.f64 	%fd7, %fd5, %fd6;
	st.global.f64 	[%rd9], %fd7;
	ld.global.f64 	%fd8, [%rd8];
	sub.f64 	%fd9, %fd8, %fd7;
	st.global.f64 	[%rd8], %fd9;
$L__BB0_2:
	ret;

}


// ===== COMPILED SASS (sm_100) =====

	.target	sm_100

	.elftype	@"ET_EXEC"


//--------------------- .note.nv.tkinfo           --------------------------
	.section	.note.nv.tkinfo,"",@"SHT_NOTE"
	.sectionflags	@"SHF_NOTE_NV_TKINFO"
	.tkinfo
        /*0018*/ 	.word	0x00000002
        /*0030*/ 	.string	""
        /*0030*/ 	.string	"ptxas"
        /*0030*/ 	.string	"Cuda compilation tools, release 13.0, V13.0.88"
        /*0030*/ 	.string	"Build cuda_13.0.r13.0/compiler.36424714_0"
        /*0030*/ 	.string	"-arch sm_100 -m 64 "



//--------------------- .note.nv.cuinfo           --------------------------
	.section	.note.nv.cuinfo,"",@"SHT_NOTE"
	.sectionflags	@"SHF_NOTE_NV_CUINFO"
        /*0018*/ 	.short	0x0002
        /*001a*/ 	.short	0x0064
        /*001c*/ 	.short	0x0082
	.zero		2


//--------------------- .nv.info                  --------------------------
	.section	.nv.info,"",@"SHT_CUDA_INFO"
	.align	4


	//----- nvinfo : EIATTR_REGCOUNT
	.align		4
        /*0000*/ 	.byte	0x04, 0x2f
        /*0002*/ 	.short	(.L_1 - .L_0)
	.align		4
.L_0:
        /*0004*/ 	.word	index@(_Z9crossoverPdS_S_)
        /*0008*/ 	.word	0x0000000e


	//----- nvinfo : EIATTR_FRAME_SIZE
	.align		4
.L_1:
        /*000c*/ 	.byte	0x04, 0x11
        /*000e*/ 	.short	(.L_3 - .L_2)
	.align		4
.L_2:
        /*0010*/ 	.word	index@(_Z9crossoverPdS_S_)
        /*0014*/ 	.word	0x00000000


	//----- nvinfo : EIATTR_MIN_STACK_SIZE
	.align		4
.L_3:
        /*0018*/ 	.byte	0x04, 0x12
        /*001a*/ 	.short	(.L_5 - .L_4)
	.align		4
.L_4:
        /*001c*/ 	.word	index@(_Z9crossoverPdS_S_)
        /*0020*/ 	.word	0x00000000
.L_5:


//--------------------- .nv.compat                --------------------------
	.section	.nv.compat,"",@"SHT_CUDA_COMPAT_INFO"
	.align	4
        /*0000*/ 	.byte	0x02, 0x09, 0x00, 0x00, 0x02, 0x02, 0x01, 0x00, 0x02, 0x05, 0x05, 0x00, 0x03, 0x07, 0x01, 0x01
        /*0010*/ 	.byte	0x02, 0x03, 0x00, 0x00, 0x02, 0x06, 0x01, 0x00, 0x04, 0x0b, 0x08, 0x00, 0x01, 0x00, 0x00, 0x00
        /*0020*/ 	.byte	0x00, 0x00, 0x00, 0x00


//--------------------- .nv.info._Z9crossoverPdS_S_ --------------------------
	.section	.nv.info._Z9crossoverPdS_S_,"",@"SHT_CUDA_INFO"
	.sectionflags	@""
	.align	4


	//----- nvinfo : EIATTR_CUDA_API_VERSION
	.align		4
        /*0000*/ 	.byte	0x04, 0x37
        /*0002*/ 	.short	(.L_7 - .L_6)
.L_6:
        /*0004*/ 	.word	0x00000082


	//----- nvinfo : EIATTR_KPARAM_INFO
	.align		4
.L_7:
        /*0008*/ 	.byte	0x04, 0x17
        /*000a*/ 	.short	(.L_9 - .L_8)
.L_8:
        /*000c*/ 	.word	0x00000000
        /*0010*/ 	.short	0x0002
        /*0012*/ 	.short	0x0010
        /*0014*/ 	.byte	0x00, 0xf5, 0x21, 0x00


	//----- nvinfo : EIATTR_KPARAM_INFO
	.align		4
.L_9:
        /*0018*/ 	.byte	0x04, 0x17
        /*001a*/ 	.short	(.L_11 - .L_10)
.L_10:
        /*001c*/ 	.word	0x00000000
        /*0020*/ 	.short	0x0001
        /*0022*/ 	.short	0x0008
        /*0024*/ 	.byte	0x00, 0xf5, 0x21, 0x00


	//----- nvinfo : EIATTR_KPARAM_INFO
	.align		4
.L_11:
        /*0028*/ 	.byte	0x04, 0x17
        /*002a*/ 	.short	(.L_13 - .L_12)
.L_12:
        /*002c*/ 	.word	0x00000000
        /*0030*/ 	.short	0x0000
        /*0032*/ 	.short	0x0000
        /*0034*/ 	.byte	0x00, 0xf5, 0x21, 0x00


	//----- nvinfo : EIATTR_SPARSE_MMA_MASK
	.align		4
.L_13:
        /*0038*/ 	.byte	0x03, 0x50
        /*003a*/ 	.short	0x0000


	//----- nvinfo : EIATTR_MAXREG_COUNT
	.align		4
        /*003c*/ 	.byte	0x03, 0x1b
        /*003e*/ 	.short	0x00ff


	//----- nvinfo : EIATTR_MERCURY_ISA_VERSION
	.align		4
        /*0040*/ 	.byte	0x03, 0x5f
        /*0042*/ 	.short	0x0101


	//----- nvinfo : EIATTR_VRC_CTA_INIT_COUNT
	.align		4
        /*0044*/ 	.byte	0x02, 0x4a
	.zero		1
	.zero		1


	//----- nvinfo : EIATTR_EXIT_INSTR_OFFSETS
	.align		4
        /*0048*/ 	.byte	0x04, 0x1c
        /*004a*/ 	.short	(.L_15 - .L_14)


	//   ....[0]....
.L_14:
        /*004c*/ 	.word	0x000000a0


	//   ....[1]....
        /*0050*/ 	.word	0x00000190


	//----- nvinfo : EIATTR_CBANK_PARAM_SIZE
	.align		4
.L_15:
        /*0054*/ 	.byte	0x03, 0x19
        /*0056*/ 	.short	0x0018


	//----- nvinfo : EIATTR_PARAM_CBANK
	.align		4
        /*0058*/ 	.byte	0x04, 0x0a
        /*005a*/ 	.short	(.L_17 - .L_16)
	.align		4
.L_16:
        /*005c*/ 	.word	index@(.nv.constant0._Z9crossoverPdS_S_)
        /*0060*/ 	.short	0x0380
        /*0062*/ 	.short	0x0018


	//----- nvinfo : EIATTR_SW_WAR
	.align		4
.L_17:
        /*0064*/ 	.byte	0x04, 0x36
        /*0066*/ 	.short	(.L_19 - .L_18)
.L_18:
        /*0068*/ 	.word	0x00000008
.L_19:


//--------------------- .nv.callgraph             --------------------------
	.section	.nv.callgraph,"",@"SHT_CUDA_CALLGRAPH"
	.align	4
	.sectionentsize	8
	.align		4
        /*0000*/ 	.word	0x00000000
	.align		4
        /*0004*/ 	.word	0xffffffff
	.align		4
        /*0008*/ 	.word	0x00000000
	.align		4
        /*000c*/ 	.word	0xfffffffe
	.align		4
        /*0010*/ 	.word	0x00000000
	.align		4
        /*0014*/ 	.word	0xfffffffd
	.align		4
        /*0018*/ 	.word	0x00000000
	.align		4
        /*001c*/ 	.word	0xfffffffc


//--------------------- .text._Z9crossoverPdS_S_  --------------------------
	.section	.text._Z9crossoverPdS_S_,"ax",@progbits
	.align	128
        .global         _Z9crossoverPdS_S_
        .type           _Z9crossoverPdS_S_,@function
        .size           _Z9crossoverPdS_S_,(.L_x_1 - _Z9crossoverPdS_S_)
        .other          _Z9crossoverPdS_S_,@"STO_CUDA_ENTRY STV_DEFAULT"
_Z9crossoverPdS_S_:
.text._Z9crossoverPdS_S_:
[----:B------:R-:W-:Y:S08]  /*0000*/  LDC R1, c[0x0][0x37c] ;  /* 0x0000df00ff017b82 */ /* 0x000ff00000000800 */
[----:B------:R-:W0:Y:S01]  /*0010*/  LDC.64 R4, c[0x0][0x390] ;  /* 0x0000e400ff047b82 */ /* 0x000e220000000a00 */
[----:B------:R-:W0:Y:S02]  /*0020*/  LDCU.64 UR4, c[0x0][0x358] ;  /* 0x00006b00ff0477ac */ /* 0x000e240008000a00 */
[----:B0-----:R-:W2:Y:S01]  /*0030*/  LDG.E.64 R4, desc[UR4][R4.64] ;  /* 0x0000000404047981 */ /* 0x001ea2000c1e1b00 */
[----:B------:R-:W0:Y:S01]  /*0040*/  LDCU UR6, c[0x0][0x360] ;  /* 0x00006c00ff0677ac */ /* 0x000e220008000800 */
[----:B------:R-:W0:Y:S01]  /*0050*/  S2R R9, SR_CTAID.X ;  /* 0x0000000000097919 */ /* 0x000e220000002500 */
[----:B------:R-:W0:Y:S02]  /*0060*/  S2R R0, SR_TID.X ;  /* 0x0000000000007919 */ /* 0x000e240000002100 */
[----:B0-----:R-:W-:-:S04]  /*0070*/  IMAD R9, R9, UR6, R0 ;  /* 0x0000000609097c24 */ /* 0x001fc8000f8e0200 */
[----:B------:R-:W2:Y:S02]  /*0080*/  I2F.F64 R2, R9 ;  /* 0x0000000900027312 */ /* 0x000ea40000201c00 */
[----:B--2---:R-:W-:-:S14]  /*0090*/  DSETP.GEU.AND P0, PT, R4, R2, PT ;  /* 0x000000020400722a */ /* 0x004fdc0003f0e000 */
[----:B------:R-:W-:Y:S05]  /*00a0*/  @P0 EXIT ;  /* 0x000000000000094d */ /* 0x000fea0003800000 */
[----:B------:R-:W0:Y:S08]  /*00b0*/  LDC.64 R2, c[0x0][0x380] ;  /* 0x0000e000ff027b82 */ /* 0x000e300000000a00 */
[----:B------:R-:W1:Y:S01]  /*00c0*/  LDC.64 R6, c[0x0][0x388] ;  /* 0x0000e200ff067b82 */ /* 0x000e620000000a00 */
[----:B0-----:R-:W-:-:S05]  /*00d0*/  IMAD.WIDE R2, R9, 0x8, R2 ;  /* 0x0000000809027825 */ /* 0x001fca00078e0202 */
[----:B------:R-:W2:Y:S01]  /*00e0*/  LDG.E.64 R4, desc[UR4][R2.64] ;  /* 0x0000000402047981 */ /* 0x000ea2000c1e1b00 */
[----:B-1----:R-:W-:-:S05]  /*00f0*/  IMAD.WIDE R6, R9, 0x8, R6 ;  /* 0x0000000809067825 */ /* 0x002fca00078e0206 */
[----:B------:R-:W2:Y:S02]  /*0100*/  LDG.E.64 R8, desc[UR4][R6.64] ;  /* 0x0000000406087981 */ /* 0x000ea4000c1e1b00 */
[----:B--2---:R-:W-:-:S07]  /*0110*/  DADD R4, R4, R8 ;  /* 0x0000000004047229 */ /* 0x004fce0000000008 */
[----:B------:R-:W-:Y:S04]  /*0120*/  STG.E.64 desc[UR4][R2.64], R4 ;  /* 0x0000000402007986 */ /* 0x000fe8000c101b04 */
[----:B------:R-:W2:Y:S02]  /*0130*/  LDG.E.64 R8, desc[UR4][R6.64] ;  /* 0x0000000406087981 */ /* 0x000ea4000c1e1b00 */
[----:B--2---:R-:W-:-:S07]  /*0140*/  DADD R8, R4, -R8 ;  /* 0x0000000004087229 */ /* 0x004fce0000000808 */
[----:B------:R-:W-:Y:S04]  /*0150*/  STG.E.64 desc[UR4][R6.64], R8 ;  /* 0x0000000806007986 */ /* 0x000fe8000c101b04 */
[----:B------:R-:W2:Y:S02]  /*0160*/  LDG.E.64 R10, desc[UR4][R2.64] ;  /* 0x00000004020a7981 */ /* 0x000ea4000c1e1b00 */
[----:B--2---:R-:W-:-:S07]  /*0170*/  DADD R10, -R8, R10 ;  /* 0x00000000080a7229 */ /* 0x004fce000000010a */
[----:B------:R-:W-:Y:S01]  /*0180*/  STG.E.64 desc[UR4][R2.64], R10 ;  /* 0x0000000a02007986 */ /* 0x000fe2000c101b04 */
[----:B------:R-:W-:Y:S05]  /*0190*/  EXIT ;  /* 0x000000000000794d */ /* 0x000fea0003800000 */
.L_x_0:
[----:B------:R-:W-:-:S00]  /*01a0*/  BRA `(.L_x_0) ;  /* 0xfffffffc00fc7947 */ /* 0x000fc0000383ffff */
[----:B------:R-:W-:-:S00]  /*01b0*/  NOP ;  /* 0x0000000000007918 */ /* 0x000fc00000000000 */
        /* <DEDUP_REMOVED lines=12> */
.L_x_1:


//--------------------- .nv.shared.reserved.0     --------------------------
	.section	.nv.shared.reserved.0,"aw",@nobits
	.weak		__nv_reservedSMEM_offset_0_alias
	.size		__nv_reservedSMEM_offset_0_alias, 0, 64
	.other		__nv_reservedSMEM_offset_0_alias,@"STO_CUDA_RESERVED_SHARED STV_DEFAULT"
__nv_reservedSMEM_offset_0_alias:
	.zero		0
	.zero		64


//--------------------- .nv.constant0._Z9crossoverPdS_S_ --------------------------
	.section	.nv.constant0._Z9crossoverPdS_S_,"a",@progbits
	.sectionflags	@""
	.align	4
.nv.constant0._Z9crossoverPdS_S_:
	.zero		920


//--------------------- SYMBOLS --------------------------

	.type		.nv.reservedSmem.offset0,@object
	.size		.nv.reservedSmem.offset0,0x4
